//
// Generated by NVIDIA NVVM Compiler
//
// Compiler Build ID: CL-36424714
// Cuda compilation tools, release 13.0, V13.0.88
// Based on NVVM 20.0.0
//

.version 9.0
.target sm_100
.address_size 64

	// .globl	_Z20assign_clusters_cudaPKfS0_Piiii

.visible .entry _Z20assign_clusters_cudaPKfS0_Piiii(
	.param .u64 .ptr .align 1 _Z20assign_clusters_cudaPKfS0_Piiii_param_0,
	.param .u64 .ptr .align 1 _Z20assign_clusters_cudaPKfS0_Piiii_param_1,
	.param .u64 .ptr .align 1 _Z20assign_clusters_cudaPKfS0_Piiii_param_2,
	.param .u32 _Z20assign_clusters_cudaPKfS0_Piiii_param_3,
	.param .u32 _Z20assign_clusters_cudaPKfS0_Piiii_param_4,
	.param .u32 _Z20assign_clusters_cudaPKfS0_Piiii_param_5
)
{
	.reg .pred 	%p<19>;
	.reg .b32 	%r<74>;
	.reg .b32 	%f<96>;
	.reg .b64 	%rd<40>;

	ld.param.u64 	%rd8, [_Z20assign_clusters_cudaPKfS0_Piiii_param_0];
	ld.param.u64 	%rd9, [_Z20assign_clusters_cudaPKfS0_Piiii_param_1];
	ld.param.u64 	%rd7, [_Z20assign_clusters_cudaPKfS0_Piiii_param_2];
	ld.param.u32 	%r40, [_Z20assign_clusters_cudaPKfS0_Piiii_param_3];
	ld.param.u32 	%r38, [_Z20assign_clusters_cudaPKfS0_Piiii_param_4];
	ld.param.u32 	%r39, [_Z20assign_clusters_cudaPKfS0_Piiii_param_5];
	cvta.to.global.u64 	%rd1, %rd9;
	cvta.to.global.u64 	%rd2, %rd8;
	mov.u32 	%r41, %ctaid.x;
	mov.u32 	%r42, %ntid.x;
	mov.u32 	%r43, %tid.x;
	mad.lo.s32 	%r1, %r41, %r42, %r43;
	setp.ge.s32 	%p1, %r1, %r40;
	@%p1 bra 	$L__BB0_23;
	setp.lt.s32 	%p2, %r39, 1;
	mov.b32 	%r73, 0;
	@%p2 bra 	$L__BB0_22;
	setp.lt.s32 	%p3, %r38, 1;
	mul.lo.s32 	%r2, %r38, %r1;
	@%p3 bra 	$L__BB0_16;
	and.b32  	%r3, %r38, 7;
	and.b32  	%r4, %r38, 3;
	and.b32  	%r5, %r38, 2147483640;
	and.b32  	%r6, %r38, 1;
	neg.s32 	%r7, %r5;
	add.s64 	%rd3, %rd2, 16;
	mov.f32 	%f84, 0f7F800000;
	mov.b32 	%r58, 0;
	mov.u32 	%r73, %r58;
$L__BB0_4:
	setp.lt.u32 	%p10, %r38, 8;
	mul.lo.s32 	%r10, %r58, %r38;
	mov.f32 	%f92, 0f00000000;
	mov.b32 	%r63, 0;
	@%p10 bra 	$L__BB0_7;
	mul.wide.u32 	%rd10, %r10, 4;
	add.s64 	%rd11, %rd1, %rd10;
	add.s64 	%rd39, %rd11, 16;
	mov.f32 	%f92, 0f00000000;
	mov.u32 	%r60, %r2;
	mov.u32 	%r61, %r7;
$L__BB0_6:
	.pragma "nounroll";
	mul.wide.s32 	%rd12, %r60, 4;
	add.s64 	%rd13, %rd3, %rd12;
	ld.global.f32 	%f26, [%rd13+-16];
	ld.global.f32 	%f27, [%rd39+-16];
	sub.f32 	%f28, %f26, %f27;
	fma.rn.f32 	%f29, %f28, %f28, %f92;
	ld.global.f32 	%f30, [%rd13+-12];
	ld.global.f32 	%f31, [%rd39+-12];
	sub.f32 	%f32, %f30, %f31;
	fma.rn.f32 	%f33, %f32, %f32, %f29;
	ld.global.f32 	%f34, [%rd13+-8];
	ld.global.f32 	%f35, [%rd39+-8];
	sub.f32 	%f36, %f34, %f35;
	fma.rn.f32 	%f37, %f36, %f36, %f33;
	ld.global.f32 	%f38, [%rd13+-4];
	ld.global.f32 	%f39, [%rd39+-4];
	sub.f32 	%f40, %f38, %f39;
	fma.rn.f32 	%f41, %f40, %f40, %f37;
	ld.global.f32 	%f42, [%rd13];
	ld.global.f32 	%f43, [%rd39];
	sub.f32 	%f44, %f42, %f43;
	fma.rn.f32 	%f45, %f44, %f44, %f41;
	ld.global.f32 	%f46, [%rd13+4];
	ld.global.f32 	%f47, [%rd39+4];
	sub.f32 	%f48, %f46, %f47;
	fma.rn.f32 	%f49, %f48, %f48, %f45;
	ld.global.f32 	%f50, [%rd13+8];
	ld.global.f32 	%f51, [%rd39+8];
	sub.f32 	%f52, %f50, %f51;
	fma.rn.f32 	%f53, %f52, %f52, %f49;
	ld.global.f32 	%f54, [%rd13+12];
	ld.global.f32 	%f55, [%rd39+12];
	sub.f32 	%f56, %f54, %f55;
	fma.rn.f32 	%f92, %f56, %f56, %f53;
	add.s32 	%r61, %r61, 8;
	add.s32 	%r60, %r60, 8;
	add.s64 	%rd39, %rd39, 32;
	setp.ne.s32 	%p11, %r61, 0;
	mov.u32 	%r63, %r5;
	@%p11 bra 	$L__BB0_6;
$L__BB0_7:
	setp.eq.s32 	%p12, %r3, 0;
	@%p12 bra 	$L__BB0_15;
	add.s32 	%r51, %r3, -1;
	setp.lt.u32 	%p13, %r51, 3;
	@%p13 bra 	$L__BB0_10;
	add.s32 	%r52, %r63, %r2;
	mul.wide.s32 	%rd14, %r52, 4;
	add.s64 	%rd15, %rd2, %rd14;
	ld.global.f32 	%f58, [%rd15];
	add.s32 	%r53, %r63, %r10;
	mul.wide.u32 	%rd16, %r53, 4;
	add.s64 	%rd17, %rd1, %rd16;
	ld.global.f32 	%f59, [%rd17];
	sub.f32 	%f60, %f58, %f59;
	fma.rn.f32 	%f61, %f60, %f60, %f92;
	ld.global.f32 	%f62, [%rd15+4];
	cvt.u64.u32 	%rd18, %r10;
	cvt.u64.u32 	%rd19, %r63;
	add.s64 	%rd20, %rd19, %rd18;
	shl.b64 	%rd21, %rd20, 2;
	add.s64 	%rd22, %rd1, %rd21;
	ld.global.f32 	%f63, [%rd22+4];
	sub.f32 	%f64, %f62, %f63;
	fma.rn.f32 	%f65, %f64, %f64, %f61;
	ld.global.f32 	%f66, [%rd15+8];
	ld.global.f32 	%f67, [%rd22+8];
	sub.f32 	%f68, %f66, %f67;
	fma.rn.f32 	%f69, %f68, %f68, %f65;
	ld.global.f32 	%f70, [%rd15+12];
	ld.global.f32 	%f71, [%rd22+12];
	sub.f32 	%f72, %f70, %f71;
	fma.rn.f32 	%f92, %f72, %f72, %f69;
	add.s32 	%r63, %r63, 4;
$L__BB0_10:
	setp.eq.s32 	%p14, %r4, 0;
	@%p14 bra 	$L__BB0_15;
	setp.eq.s32 	%p15, %r4, 1;
	@%p15 bra 	$L__BB0_13;
	add.s32 	%r54, %r63, %r2;
	mul.wide.s32 	%rd23, %r54, 4;
	add.s64 	%rd24, %rd2, %rd23;
	ld.global.f32 	%f74, [%rd24];
	add.s32 	%r55, %r63, %r10;
	mul.wide.u32 	%rd25, %r55, 4;
	add.s64 	%rd26, %rd1, %rd25;
	ld.global.f32 	%f75, [%rd26];
	sub.f32 	%f76, %f74, %f75;
	fma.rn.f32 	%f77, %f76, %f76, %f92;
	ld.global.f32 	%f78, [%rd24+4];
	cvt.u64.u32 	%rd27, %r10;
	cvt.u64.u32 	%rd28, %r63;
	add.s64 	%rd29, %rd28, %rd27;
	shl.b64 	%rd30, %rd29, 2;
	add.s64 	%rd31, %rd1, %rd30;
	ld.global.f32 	%f79, [%rd31+4];
	sub.f32 	%f80, %f78, %f79;
	fma.rn.f32 	%f92, %f80, %f80, %f77;
	add.s32 	%r63, %r63, 2;
$L__BB0_13:
	setp.eq.s32 	%p16, %r6, 0;
	@%p16 bra 	$L__BB0_15;
	add.s32 	%r56, %r63, %r2;
	mul.wide.s32 	%rd32, %r56, 4;
	add.s64 	%rd33, %rd2, %rd32;
	ld.global.f32 	%f81, [%rd33];
	add.s32 	%r57, %r63, %r10;
	mul.wide.u32 	%rd34, %r57, 4;
	add.s64 	%rd35, %rd1, %rd34;
	ld.global.f32 	%f82, [%rd35];
	sub.f32 	%f83, %f81, %f82;
	fma.rn.f32 	%f92, %f83, %f83, %f92;
$L__BB0_15:
	setp.lt.f32 	%p17, %f92, %f84;
	selp.f32 	%f84, %f92, %f84, %p17;
	selp.b32 	%r73, %r58, %r73, %p17;
	add.s32 	%r58, %r58, 1;
	setp.eq.s32 	%p18, %r58, %r39;
	@%p18 bra 	$L__BB0_22;
	bra.uni 	$L__BB0_4;
$L__BB0_16:
	and.b32  	%r22, %r39, 3;
	setp.lt.u32 	%p4, %r39, 4;
	mov.f32 	%f94, 0f7F800000;
	mov.b32 	%r70, 0;
	mov.u32 	%r73, %r70;
	@%p4 bra 	$L__BB0_19;
	and.b32  	%r70, %r39, 2147483644;
	mov.f32 	%f94, 0f7F800000;
	mov.b32 	%r65, 0;
	mov.u32 	%r73, %r65;
$L__BB0_18:
	setp.gt.f32 	%p5, %f94, 0f00000000;
	selp.f32 	%f94, 0f00000000, %f94, %p5;
	selp.b32 	%r73, %r65, %r73, %p5;
	add.s32 	%r65, %r65, 4;
	setp.ne.s32 	%p6, %r65, %r70;
	@%p6 bra 	$L__BB0_18;
$L__BB0_19:
	setp.eq.s32 	%p7, %r22, 0;
	@%p7 bra 	$L__BB0_22;
	mov.b32 	%r72, 0;
$L__BB0_21:
	.pragma "nounroll";
	setp.gt.f32 	%p8, %f94, 0f00000000;
	selp.f32 	%f94, 0f00000000, %f94, %p8;
	selp.b32 	%r73, %r70, %r73, %p8;
	add.s32 	%r70, %r70, 1;
	add.s32 	%r72, %r72, 1;
	setp.ne.s32 	%p9, %r72, %r22;
	@%p9 bra 	$L__BB0_21;
$L__BB0_22:
	cvta.to.global.u64 	%rd36, %rd7;
	mul.wide.s32 	%rd37, %r1, 4;
	add.s64 	%rd38, %rd36, %rd37;
	st.global.u32 	[%rd38], %r73;
$L__BB0_23:
	ret;

}


// ===== COMPILED SASS (sm_100) =====

	.target	sm_100

	.elftype	@"ET_EXEC"


//--------------------- .note.nv.tkinfo           --------------------------
	.section	.note.nv.tkinfo,"",@"SHT_NOTE"
	.sectionflags	@"SHF_NOTE_NV_TKINFO"
	.tkinfo
        /*0018*/ 	.word	0x00000002
        /*0030*/ 	.string	""
        /*0030*/ 	.string	"ptxas"
        /*0030*/ 	.string	"Cuda compilation tools, release 13.0, V13.0.88"
        /*0030*/ 	.string	"Build cuda_13.0.r13.0/compiler.36424714_0"
        /*0030*/ 	.string	"-arch sm_100 -m 64 "



//--------------------- .note.nv.cuinfo           --------------------------
	.section	.note.nv.cuinfo,"",@"SHT_NOTE"
	.sectionflags	@"SHF_NOTE_NV_CUINFO"
        /*0018*/ 	.short	0x0002
        /*001a*/ 	.short	0x0064
        /*001c*/ 	.short	0x0082
	.zero		2


//--------------------- .nv.info                  --------------------------
	.section	.nv.info,"",@"SHT_CUDA_INFO"
	.align	4


	//----- nvinfo : EIATTR_REGCOUNT
	.align		4
        /*0000*/ 	.byte	0x04, 0x2f
        /*0002*/ 	.short	(.L_1 - .L_0)
	.align		4
.L_0:
        /*0004*/ 	.word	index@(_Z20assign_clusters_cudaPKfS0_Piiii)
        /*0008*/ 	.word	0x0000001f


	//----- nvinfo : EIATTR_FRAME_SIZE
	.align		4
.L_1:
        /*000c*/ 	.byte	0x04, 0x11
        /*000e*/ 	.short	(.L_3 - .L_2)
	.align		4
.L_2:
        /*0010*/ 	.word	index@(_Z20assign_clusters_cudaPKfS0_Piiii)
        /*0014*/ 	.word	0x00000000


	//----- nvinfo : EIATTR_MIN_STACK_SIZE
	.align		4
.L_3:
        /*0018*/ 	.byte	0x04, 0x12
        /*001a*/ 	.short	(.L_5 - .L_4)
	.align		4
.L_4:
        /*001c*/ 	.word	index@(_Z20assign_clusters_cudaPKfS0_Piiii)
        /*0020*/ 	.word	0x00000000
.L_5:


//--------------------- .nv.compat                --------------------------
	.section	.nv.compat,"",@"SHT_CUDA_COMPAT_INFO"
	.align	4
        /*0000*/ 	.byte	0x02, 0x09, 0x00, 0x00, 0x02, 0x02, 0x01, 0x00, 0x02, 0x05, 0x05, 0x00, 0x03, 0x07, 0x01, 0x01
        /*0010*/ 	.byte	0x02, 0x03, 0x00, 0x00, 0x02, 0x06, 0x01, 0x00, 0x04, 0x0b, 0x08, 0x00, 0x09, 0x00, 0x00, 0x00
        /*0020*/ 	.byte	0x00, 0x00, 0x00, 0x00


//--------------------- .nv.info._Z20assign_clusters_cudaPKfS0_Piiii --------------------------
	.section	.nv.info._Z20assign_clusters_cudaPKfS0_Piiii,"",@"SHT_CUDA_INFO"
	.sectionflags	@""
	.align	4


	//----- nvinfo : EIATTR_CUDA_API_VERSION
	.align		4
        /*0000*/ 	.byte	0x04, 0x37
        /*0002*/ 	.short	(.L_7 - .L_6)
.L_6:
        /*0004*/ 	.word	0x00000082


	//----- nvinfo : EIATTR_KPARAM_INFO
	.align		4
.L_7:
        /*0008*/ 	.byte	0x04, 0x17
        /*000a*/ 	.short	(.L_9 - .L_8)
.L_8:
        /*000c*/ 	.word	0x00000000
        /*0010*/ 	.short	0x0005
        /*0012*/ 	.short	0x0020
        /*0014*/ 	.byte	0x00, 0xf0, 0x11, 0x00


	//----- nvinfo : EIATTR_KPARAM_INFO
	.align		4
.L_9:
        /*0018*/ 	.byte	0x04, 0x17
        /*001a*/ 	.short	(.L_11 - .L_10)
.L_10:
        /*001c*/ 	.word	0x00000000
        /*0020*/ 	.short	0x0004
        /*0022*/ 	.short	0x001c
        /*0024*/ 	.byte	0x00, 0xf0, 0x11, 0x00


	//----- nvinfo : EIATTR_KPARAM_INFO
	.align		4
.L_11:
        /*0028*/ 	.byte	0x04, 0x17
        /*002a*/ 	.short	(.L_13 - .L_12)
.L_12:
        /*002c*/ 	.word	0x00000000
        /*0030*/ 	.short	0x0003
        /*0032*/ 	.short	0x0018
        /*0034*/ 	.byte	0x00, 0xf0, 0x11, 0x00


	//----- nvinfo : EIATTR_KPARAM_INFO
	.align		4
.L_13:
        /*0038*/ 	.byte	0x04, 0x17
        /*003a*/ 	.short	(.L_15 - .L_14)
.L_14:
        /*003c*/ 	.word	0x00000000
        /*0040*/ 	.short	0x0002
        /*0042*/ 	.short	0x0010
        /*0044*/ 	.byte	0x00, 0xf5, 0x21, 0x00


	//----- nvinfo : EIATTR_KPARAM_INFO
	.align		4
.L_15:
        /*0048*/ 	.byte	0x04, 0x17
        /*004a*/ 	.short	(.L_17 - .L_16)
.L_16:
        /*004c*/ 	.word	0x00000000
        /*0050*/ 	.short	0x0001
        /*0052*/ 	.short	0x0008
        /*0054*/ 	.byte	0x00, 0xf5, 0x21, 0x00


	//----- nvinfo : EIATTR_KPARAM_INFO
	.align		4
.L_17:
        /*0058*/ 	.byte	0x04, 0x17
        /*005a*/ 	.short	(.L_19 - .L_18)
.L_18:
        /*005c*/ 	.word	0x00000000
        /*0060*/ 	.short	0x0000
        /*0062*/ 	.short	0x0000
        /*0064*/ 	.byte	0x00, 0xf5, 0x21, 0x00


	//----- nvinfo : EIATTR_SPARSE_MMA_MASK
	.align		4
.L_19:
        /*0068*/ 	.byte	0x03, 0x50
        /*006a*/ 	.short	0x0000


	//----- nvinfo : EIATTR_MAXREG_COUNT
	.align		4
        /*006c*/ 	.byte	0x03, 0x1b
        /*006e*/ 	.short	0x00ff


	//----- nvinfo : EIATTR_MERCURY_ISA_VERSION
	.align		4
        /*0070*/ 	.byte	0x03, 0x5f
        /*0072*/ 	.short	0x0101


	//----- nvinfo : EIATTR_VRC_CTA_INIT_COUNT
	.align		4
        /*0074*/ 	.byte	0x02, 0x4a
	.zero		1
	.zero		1


	//----- nvinfo : EIATTR_EXIT_INSTR_OFFSETS
	.align		4
        /*0078*/ 	.byte	0x04, 0x1c
        /*007a*/ 	.short	(.L_21 - .L_20)


	//   ....[0]....
.L_20:
        /*007c*/ 	.word	0x00000070


	//   ....[1]....
        /*0080*/ 	.word	0x00000e00


	//----- nvinfo : EIATTR_CBANK_PARAM_SIZE
	.align		4
.L_21:
        /*0084*/ 	.byte	0x03, 0x19
        /*0086*/ 	.short	0x0024


	//----- nvinfo : EIATTR_PARAM_CBANK
	.align		4
        /*0088*/ 	.byte	0x04, 0x0a
        /*008a*/ 	.short	(.L_23 - .L_22)
	.align		4
.L_22:
        /*008c*/ 	.word	index@(.nv.constant0._Z20assign_clusters_cudaPKfS0_Piiii)
        /*0090*/ 	.short	0x0380
        /*0092*/ 	.short	0x0024


	//----- nvinfo : EIATTR_SW_WAR
	.align		4
.L_23:
        /*0094*/ 	.byte	0x04, 0x36
        /*0096*/ 	.short	(.L_25 - .L_24)
.L_24:
        /*0098*/ 	.word	0x00000008
.L_25:


//--------------------- .nv.callgraph             --------------------------
	.section	.nv.callgraph,"",@"SHT_CUDA_CALLGRAPH"
	.align	4
	.sectionentsize	8
	.align		4
        /*0000*/ 	.word	0x00000000
	.align		4
        /*0004*/ 	.word	0xffffffff
	.align		4
        /*0008*/ 	.word	0x00000000
	.align		4
        /*000c*/ 	.word	0xfffffffe
	.align		4
        /*0010*/ 	.word	0x00000000
	.align		4
        /*0014*/ 	.word	0xfffffffd
	.align		4
        /*0018*/ 	.word	0x00000000
	.align		4
        /*001c*/ 	.word	0xfffffffc


//--------------------- .text._Z20assign_clusters_cudaPKfS0_Piiii --------------------------
	.section	.text._Z20assign_clusters_cudaPKfS0_Piiii,"ax",@progbits
	.align	128
        .global         _Z20assign_clusters_cudaPKfS0_Piiii
        .type           _Z20assign_clusters_cudaPKfS0_Piiii,@function
        .size           _Z20assign_clusters_cudaPKfS0_Piiii,(.L_x_14 - _Z20assign_clusters_cudaPKfS0_Piiii)
        .other          _Z20assign_clusters_cudaPKfS0_Piiii,@"STO_CUDA_ENTRY STV_DEFAULT"
_Z20assign_clusters_cudaPKfS0_Piiii:
.text._Z20assign_clusters_cudaPKfS0_Piiii:
[----:B------:R-:W-:Y:S01]  /*0000*/  LDC R1, c[0x0][0x37c] ;  /* 0x0000df00ff017b82 */ /* 0x000fe20000000800 */
[----:B------:R-:W0:Y:S07]  /*0010*/  S2R R3, SR_TID.X ;  /* 0x0000000000037919 */ /* 0x000e2e0000002100 */
[----:B------:R-:W0:Y:S01]  /*0020*/  S2UR UR4, SR_CTAID.X ;  /* 0x00000000000479c3 */ /* 0x000e220000002500 */
[----:B------:R-:W1:Y:S07]  /*0030*/  LDCU UR5, c[0x0][0x398] ;  /* 0x00007300ff0577ac */ /* 0x000e6e0008000800 */
[----:B------:R-:W0:Y:S02]  /*0040*/  LDC R0, c[0x0][0x360] ;  /* 0x0000d800ff007b82 */ /* 0x000e240000000800 */
[----:B0-----:R-:W-:-:S05]  /*0050*/  IMAD R0, R0, UR4, R3 ;  /* 0x0000000400007c24 */ /* 0x001fca000f8e0203 */
[----:B-1----:R-:W-:-:S13]  /*0060*/  ISETP.GE.AND P0, PT, R0, UR5, PT ;  /* 0x0000000500007c0c */ /* 0x002fda000bf06270 */
[----:B------:R-:W-:Y:S05]  /*0070*/  @P0 EXIT ;  /* 0x000000000000094d */ /* 0x000fea0003800000 */
[----:B------:R-:W0:Y:S01]  /*0080*/  LDCU UR4, c[0x0][0x3a0] ;  /* 0x00007400ff0477ac */ /* 0x000e220008000800 */
[----:B------:R-:W-:Y:S01]  /*0090*/  IMAD.MOV.U32 R2, RZ, RZ, RZ ;  /* 0x000000ffff027224 */ /* 0x000fe200078e00ff */
[----:B------:R-:W1:Y:S01]  /*00a0*/  LDCU.64 UR6, c[0x0][0x358] ;  /* 0x00006b00ff0677ac */ /* 0x000e620008000a00 */
[----:B0-----:R-:W-:-:S09]  /*00b0*/  UISETP.GE.AND UP0, UPT, UR4, 0x1, UPT ;  /* 0x000000010400788c */ /* 0x001fd2000bf06270 */
[----:B-1----:R-:W-:Y:S05]  /*00c0*/  BRA.U !UP0, `(.L_x_0) ;  /* 0x0000000d08407547 */ /* 0x002fea000b800000 */
[----:B------:R-:W0:Y:S02]  /*00d0*/  LDC R7, c[0x0][0x39c] ;  /* 0x0000e700ff077b82 */ /* 0x000e240000000800 */
[----:B0-----:R-:W-:-:S13]  /*00e0*/  ISETP.GE.AND P0, PT, R7, 0x1, PT ;  /* 0x000000010700780c */ /* 0x001fda0003f06270 */
[----:B------:R-:W-:Y:S05]  /*00f0*/  @!P0 BRA `(.L_x_1) ;  /* 0x0000000800388947 */ /* 0x000fea0003800000 */
[----:B------:R-:W0:Y:S01]  /*0100*/  LDCU.64 UR4, c[0x0][0x380] ;  /* 0x00007000ff0477ac */ /* 0x000e220008000a00 */
[C---:B------:R-:W-:Y:S01]  /*0110*/  LOP3.LUT R6, R7.reuse, 0x7ffffff8, RZ, 0xc0, !PT ;  /* 0x7ffffff807067812 */ /* 0x040fe200078ec0ff */
[----:B------:R-:W-:Y:S02]  /*0120*/  HFMA2 R9, -RZ, RZ, 0, 0 ;  /* 0x00000000ff097431 */ /* 0x000fe400000001ff */
[----:B------:R-:W-:Y:S01]  /*0130*/  IMAD R3, R0, R7, RZ ;  /* 0x0000000700037224 */ /* 0x000fe200078e02ff */
[C---:B------:R-:W-:Y:S01]  /*0140*/  LOP3.LUT R4, R7.reuse, 0x7, RZ, 0xc0, !PT ;  /* 0x0000000707047812 */ /* 0x040fe200078ec0ff */
[----:B------:R-:W-:Y:S01]  /*0150*/  IMAD.MOV.U32 R2, RZ, RZ, RZ ;  /* 0x000000ffff027224 */ /* 0x000fe200078e00ff */
[----:B------:R-:W-:Y:S01]  /*0160*/  LOP3.LUT R5, R7, 0x3, RZ, 0xc0, !PT ;  /* 0x0000000307057812 */ /* 0x000fe200078ec0ff */
[----:B------:R-:W-:Y:S02]  /*0170*/  IMAD.MOV.U32 R7, RZ, RZ, 0x7f800000 ;  /* 0x7f800000ff077424 */ /* 0x000fe400078e00ff */
[----:B------:R-:W-:Y:S01]  /*0180*/  IMAD.MOV R8, RZ, RZ, -R6 ;  /* 0x000000ffff087224 */ /* 0x000fe200078e0a06 */
[----:B0-----:R-:W-:-:S04]  /*0190*/  UIADD3 UR4, UP0, UPT, UR4, 0x10, URZ ;  /* 0x0000001004047890 */ /* 0x001fc8000ff1e0ff */
[----:B------:R-:W-:-:S12]  /*01a0*/  UIADD3.X UR5, UPT, UPT, URZ, UR5, URZ, UP0, !UPT ;  /* 0x00000005ff057290 */ /* 0x000fd800087fe4ff */
.L_x_6:
[----:B------:R-:W0:Y:S01]  /*01b0*/  LDC R24, c[0x0][0x39c] ;  /* 0x0000e700ff187b82 */ /* 0x000e220000000800 */
[----:B------:R-:W-:Y:S01]  /*01c0*/  MOV R22, RZ ;  /* 0x000000ff00167202 */ /* 0x000fe20000000f00 */
[----:B------:R-:W-:Y:S01]  /*01d0*/  IMAD.MOV.U32 R21, RZ, RZ, RZ ;  /* 0x000000ffff157224 */ /* 0x000fe200078e00ff */
[----:B0-----:R-:W-:Y:S01]  /*01e0*/  ISETP.GE.U32.AND P0, PT, R24, 0x8, PT ;  /* 0x000000081800780c */ /* 0x001fe20003f06070 */
[----:B------:R-:W-:-:S12]  /*01f0*/  IMAD R20, R9, R24, RZ ;  /* 0x0000001809147224 */ /* 0x000fd800078e02ff */
[----:B------:R-:W-:Y:S05]  /*0200*/  @!P0 BRA `(.L_x_2) ;  /* 0x0000000000c48947 */ /* 0x000fea0003800000 */
[----:B------:R-:W0:Y:S01]  /*0210*/  LDC.64 R10, c[0x0][0x388] ;  /* 0x0000e200ff0a7b82 */ /* 0x000e220000000a00 */
[----:B------:R-:W-:Y:S01]  /*0220*/  IMAD.MOV.U32 R22, RZ, RZ, RZ ;  /* 0x000000ffff167224 */ /* 0x000fe200078e00ff */
[----:B------:R-:W-:Y:S01]  /*0230*/  MOV R15, R3 ;  /* 0x00000003000f7202 */ /* 0x000fe20000000f00 */
[----:B------:R-:W-:Y:S02]  /*0240*/  IMAD.MOV.U32 R14, RZ, RZ, R8 ;  /* 0x000000ffff0e7224 */ /* 0x000fe400078e0008 */
[----:B0-----:R-:W-:-:S03]  /*0250*/  IMAD.WIDE.U32 R10, R20, 0x4, R10 ;  /* 0x00000004140a7825 */ /* 0x001fc600078e000a */
[----:B------:R-:W-:-:S05]  /*0260*/  IADD3 R12, P0, PT, R10, 0x10, RZ ;  /* 0x000000100a0c7810 */ /* 0x000fca0007f1e0ff */
[----:B------:R-:W-:-:S08]  /*0270*/  IMAD.X R13, RZ, RZ, R11, P0 ;  /* 0x000000ffff0d7224 */ /* 0x000fd000000e060b */
.L_x_3:
[----:B------:R-:W-:Y:S01]  /*0280*/  MOV R10, UR4 ;  /* 0x00000004000a7c02 */ /* 0x000fe20008000f00 */
[----:B------:R-:W-:Y:S01]  /*0290*/  IMAD.U32 R11, RZ, RZ, UR5 ;  /* 0x00000005ff0b7e24 */ /* 0x000fe2000f8e00ff */
[----:B------:R-:W2:Y:S03]  /*02a0*/  LDG.E R17, desc[UR6][R12.64+-0x10] ;  /* 0xfffff0060c117981 */ /* 0x000ea6000c1e1900 */
[----:B------:R-:W-:Y:S01]  /*02b0*/  IMAD.WIDE R10, R15, 0x4, R10 ;  /* 0x000000040f0a7825 */ /* 0x000fe200078e020a */
[----:B------:R-:W3:Y:S04]  /*02c0*/  LDG.E R23, desc[UR6][R12.64+-0xc] ;  /* 0xfffff4060c177981 */ /* 0x000ee8000c1e1900 */
[----:B------:R-:W2:Y:S04]  /*02d0*/  LDG.E R16, desc[UR6][R10.64+-0x10] ;  /* 0xfffff0060a107981 */ /* 0x000ea8000c1e1900 */
[----:B------:R-:W3:Y:S04]  /*02e0*/  LDG.E R18, desc[UR6][R10.64+-0xc] ;  /* 0xfffff4060a127981 */ /* 0x000ee8000c1e1900 */
[----:B------:R-:W4:Y:S04]  /*02f0*/  LDG.E R21, desc[UR6][R12.64+-0x8] ;  /* 0xfffff8060c157981 */ /* 0x000f28000c1e1900 */
[----:B------:R-:W4:Y:S04]  /*0300*/  LDG.E R26, desc[UR6][R10.64+-0x8] ;  /* 0xfffff8060a1a7981 */ /* 0x000f28000c1e1900 */
[----:B------:R-:W5:Y:S04]  /*0310*/  LDG.E R28, desc[UR6][R10.64+0xc] ;  /* 0x00000c060a1c7981 */ /* 0x000f68000c1e1900 */
[----:B------:R-:W5:Y:S01]  /*0320*/  LDG.E R25, desc[UR6][R12.64+0xc] ;  /* 0x00000c060c197981 */ /* 0x000f62000c1e1900 */
[----:B--2---:R-:W-:-:S03]  /*0330*/  FADD R19, R16, -R17 ;  /* 0x8000001110137221 */ /* 0x004fc60000000000 */
[----:B------:R-:W2:Y:S01]  /*0340*/  LDG.E R16, desc[UR6][R12.64+-0x4] ;  /* 0xfffffc060c107981 */ /* 0x000ea2000c1e1900 */
[----:B------:R-:W-:-:S03]  /*0350*/  FFMA R22, R19, R19, R22 ;  /* 0x0000001313167223 */ /* 0x000fc60000000016 */
[----:B------:R-:W2:Y:S01]  /*0360*/  LDG.E R17, desc[UR6][R10.64+-0x4] ;  /* 0xfffffc060a117981 */ /* 0x000ea2000c1e1900 */
[----:B---3--:R-:W-:-:S03]  /*0370*/  FADD R23, R18, -R23 ;  /* 0x8000001712177221 */ /* 0x008fc60000000000 */
[----:B------:R-:W3:Y:S01]  /*0380*/  LDG.E R18, desc[UR6][R12.64] ;  /* 0x000000060c127981 */ /* 0x000ee2000c1e1900 */
[----:B------:R-:W-:Y:S01]  /*0390*/  FFMA R23, R23, R23, R22 ;  /* 0x0000001717177223 */ /* 0x000fe20000000016 */
[----:B----4-:R-:W-:Y:S02]  /*03a0*/  FADD R26, R26, -R21 ;  /* 0x800000151a1a7221 */ /* 0x010fe40000000000 */
[----:B------:R-:W3:Y:S04]  /*03b0*/  LDG.E R19, desc[UR6][R10.64] ;  /* 0x000000060a137981 */ /* 0x000ee8000c1e1900 */
[----:B------:R-:W4:Y:S01]  /*03c0*/  LDG.E R21, desc[UR6][R12.64+0x4] ;  /* 0x000004060c157981 */ /* 0x000f22000c1e1900 */
[----:B------:R-:W-:-:S03]  /*03d0*/  FFMA R27, R26, R26, R23 ;  /* 0x0000001a1a1b7223 */ /* 0x000fc60000000017 */
[----:B------:R-:W4:Y:S04]  /*03e0*/  LDG.E R22, desc[UR6][R10.64+0x4] ;  /* 0x000004060a167981 */ /* 0x000f28000c1e1900 */
[----:B------:R0:W4:Y:S04]  /*03f0*/  LDG.E R23, desc[UR6][R12.64+0x8] ;  /* 0x000008060c177981 */ /* 0x000128000c1e1900 */
[----:B------:R-:W4:Y:S01]  /*0400*/  LDG.E R26, desc[UR6][R10.64+0x8] ;  /* 0x000008060a1a7981 */ /* 0x000f22000c1e1900 */
[----:B------:R-:W-:-:S05]  /*0410*/  VIADD R14, R14, 0x8 ;  /* 0x000000080e0e7836 */ /* 0x000fca0000000000 */
[----:B------:R-:W-:Y:S01]  /*0420*/  ISETP.NE.AND P0, PT, R14, RZ, PT ;  /* 0x000000ff0e00720c */ /* 0x000fe20003f05270 */
[----:B-----5:R-:W-:Y:S01]  /*0430*/  FADD R28, R28, -R25 ;  /* 0x800000191c1c7221 */ /* 0x020fe20000000000 */
[----:B0-----:R-:W-:Y:S01]  /*0440*/  IADD3 R12, P1, PT, R12, 0x20, RZ ;  /* 0x000000200c0c7810 */ /* 0x001fe20007f3e0ff */
[----:B------:R-:W-:-:S03]  /*0450*/  VIADD R15, R15, 0x8 ;  /* 0x000000080f0f7836 */ /* 0x000fc60000000000 */
[----:B------:R-:W-:Y:S01]  /*0460*/  IADD3.X R13, PT, PT, RZ, R13, RZ, P1, !PT ;  /* 0x0000000dff0d7210 */ /* 0x000fe20000ffe4ff */
[----:B--2---:R-:W-:-:S04]  /*0470*/  FADD R16, R17, -R16 ;  /* 0x8000001011107221 */ /* 0x004fc80000000000 */
[----:B------:R-:W-:Y:S01]  /*0480*/  FFMA R27, R16, R16, R27 ;  /* 0x00000010101b7223 */ /* 0x000fe2000000001b */
[----:B---3--:R-:W-:-:S04]  /*0490*/  FADD R18, R19, -R18 ;  /* 0x8000001213127221 */ /* 0x008fc80000000000 */
[----:B------:R-:W-:Y:S01]  /*04a0*/  FFMA R27, R18, R18, R27 ;  /* 0x00000012121b7223 */ /* 0x000fe2000000001b */
[----:B----4-:R-:W-:-:S04]  /*04b0*/  FADD R22, R22, -R21 ;  /* 0x8000001516167221 */ /* 0x010fc80000000000 */
[----:B------:R-:W-:Y:S01]  /*04c0*/  FFMA R27, R22, R22, R27 ;  /* 0x00000016161b7223 */ /* 0x000fe2000000001b */
[----:B------:R-:W-:-:S04]  /*04d0*/  FADD R26, R26, -R23 ;  /* 0x800000171a1a7221 */ /* 0x000fc80000000000 */
[----:B------:R-:W-:-:S04]  /*04e0*/  FFMA R27, R26, R26, R27 ;  /* 0x0000001a1a1b7223 */ /* 0x000fc8000000001b */
[----:B------:R-:W-:Y:S01]  /*04f0*/  FFMA R22, R28, R28, R27 ;  /* 0x0000001c1c167223 */ /* 0x000fe2000000001b */
[----:B------:R-:W-:Y:S06]  /*0500*/  @P0 BRA `(.L_x_3) ;  /* 0xfffffffc005c0947 */ /* 0x000fec000383ffff */
[----:B------:R-:W-:-:S07]  /*0510*/  IMAD.MOV.U32 R21, RZ, RZ, R6 ;  /* 0x000000ffff157224 */ /* 0x000fce00078e0006 */
.L_x_2:
[----:B------:R-:W-:-:S13]  /*0520*/  ISETP.NE.AND P0, PT, R4, RZ, PT ;  /* 0x000000ff0400720c */ /* 0x000fda0003f05270 */
[----:B------:R-:W-:Y:S05]  /*0530*/  @!P0 BRA `(.L_x_4) ;  /* 0x0000000400048947 */ /* 0x000fea0003800000 */
[----:B------:R-:W-:Y:S02]  /*0540*/  IADD3 R10, PT, PT, R4, -0x1, RZ ;  /* 0xffffffff040a7810 */ /* 0x000fe40007ffe0ff */
[----:B------:R-:W-:Y:S02]  /*0550*/  ISETP.NE.AND P1, PT, R5, RZ, PT ;  /* 0x000000ff0500720c */ /* 0x000fe40003f25270 */
[----:B------:R-:W-:-:S13]  /*0560*/  ISETP.GE.U32.AND P0, PT, R10, 0x3, PT ;  /* 0x000000030a00780c */ /* 0x000fda0003f06070 */
[----:B------:R-:W-:Y:S05]  /*0570*/  @!P0 BRA `(.L_x_5) ;  /* 0x0000000000708947 */ /* 0x000fea0003800000 */
[----:B------:R-:W0:Y:S01]  /*0580*/  LDC.64 R14, c[0x0][0x380] ;  /* 0x0000e000ff0e7b82 */ /* 0x000e220000000a00 */
[--C-:B------:R-:W-:Y:S01]  /*0590*/  IMAD.IADD R17, R3, 0x1, R21.reuse ;  /* 0x0000000103117824 */ /* 0x100fe200078e0215 */
[C---:B------:R-:W-:Y:S01]  /*05a0*/  IADD3 R16, P0, PT, R20.reuse, R21, RZ ;  /* 0x0000001514107210 */ /* 0x040fe20007f1e0ff */
[----:B------:R-:W-:-:S05]  /*05b0*/  IMAD.IADD R19, R20, 0x1, R21 ;  /* 0x0000000114137824 */ /* 0x000fca00078e0215 */
[----:B------:R-:W1:Y:S08]  /*05c0*/  LDC.64 R12, c[0x0][0x388] ;  /* 0x0000e200ff0c7b82 */ /* 0x000e700000000a00 */
[----:B------:R-:W2:Y:S01]  /*05d0*/  LDC.64 R10, c[0x0][0x388] ;  /* 0x0000e200ff0a7b82 */ /* 0x000ea20000000a00 */
[----:B0-----:R-:W-:Y:S01]  /*05e0*/  IMAD.WIDE R14, R17, 0x4, R14 ;  /* 0x00000004110e7825 */ /* 0x001fe200078e020e */
[----:B------:R-:W-:-:S04]  /*05f0*/  IADD3.X R17, PT, PT, RZ, RZ, RZ, P0, !PT ;  /* 0x000000ffff117210 */ /* 0x000fc800007fe4ff */
[----:B------:R-:W3:Y:S01]  /*0600*/  LDG.E R18, desc[UR6][R14.64+0x4] ;  /* 0x000004060e127981 */ /* 0x000ee2000c1e1900 */
[----:B-1----:R-:W-:-:S03]  /*0610*/  IMAD.WIDE.U32 R12, R19, 0x4, R12 ;  /* 0x00000004130c7825 */ /* 0x002fc600078e000c */
[----:B------:R-:W4:Y:S04]  /*0620*/  LDG.E R23, desc[UR6][R14.64+0x8] ;  /* 0x000008060e177981 */ /* 0x000f28000c1e1900 */
[----:B------:R-:W5:Y:S01]  /*0630*/  LDG.E R25, desc[UR6][R14.64+0xc] ;  /* 0x00000c060e197981 */ /* 0x000f62000c1e1900 */
[----:B--2---:R-:W-:-:S03]  /*0640*/  LEA R10, P0, R16, R10, 0x2 ;  /* 0x0000000a100a7211 */ /* 0x004fc600078010ff */
[----:B------:R-:W2:Y:S01]  /*0650*/  LDG.E R13, desc[UR6][R12.64] ;  /* 0x000000060c0d7981 */ /* 0x000ea2000c1e1900 */
[----:B------:R-:W-:-:S03]  /*0660*/  LEA.HI.X R11, R16, R11, R17, 0x2, P0 ;  /* 0x0000000b100b7211 */ /* 0x000fc600000f1411 */
[----:B------:R-:W2:Y:S04]  /*0670*/  LDG.E R16, desc[UR6][R14.64] ;  /* 0x000000060e107981 */ /* 0x000ea8000c1e1900 */
[----:B------:R-:W3:Y:S04]  /*0680*/  LDG.E R19, desc[UR6][R10.64+0x4] ;  /* 0x000004060a137981 */ /* 0x000ee8000c1e1900 */
[----:B------:R-:W4:Y:S04]  /*0690*/  LDG.E R26, desc[UR6][R10.64+0x8] ;  /* 0x000008060a1a7981 */ /* 0x000f28000c1e1900 */
[----:B------:R-:W5:Y:S01]  /*06a0*/  LDG.E R28, desc[UR6][R10.64+0xc] ;  /* 0x00000c060a1c7981 */ /* 0x000f62000c1e1900 */
[----:B------:R-:W-:-:S02]  /*06b0*/  VIADD R21, R21, 0x4 ;  /* 0x0000000415157836 */ /* 0x000fc40000000000 */
[----:B--2---:R-:W-:-:S04]  /*06c0*/  FADD R17, R16, -R13 ;  /* 0x8000000d10117221 */ /* 0x004fc80000000000 */
[----:B------:R-:W-:Y:S01]  /*06d0*/  FFMA R17, R17, R17, R22 ;  /* 0x0000001111117223 */ /* 0x000fe20000000016 */
[----:B---3--:R-:W-:Y:S01]  /*06e0*/  FADD R18, R18, -R19 ;  /* 0x8000001312127221 */ /* 0x008fe20000000000 */
[----:B----4-:R-:W-:-:S03]  /*06f0*/  FADD R26, R23, -R26 ;  /* 0x8000001a171a7221 */ /* 0x010fc60000000000 */
[----:B------:R-:W-:Y:S01]  /*0700*/  FFMA R17, R18, R18, R17 ;  /* 0x0000001212117223 */ /* 0x000fe20000000011 */
[----:B-----5:R-:W-:-:S03]  /*0710*/  FADD R28, R25, -R28 ;  /* 0x8000001c191c7221 */ /* 0x020fc60000000000 */
[----:B------:R-:W-:-:S04]  /*0720*/  FFMA R17, R26, R26, R17 ;  /* 0x0000001a1a117223 */ /* 0x000fc80000000011 */
[----:B------:R-:W-:-:S07]  /*0730*/  FFMA R22, R28, R28, R17 ;  /* 0x0000001c1c167223 */ /* 0x000fce0000000011 */
.L_x_5:
[----:B------:R-:W-:Y:S05]  /*0740*/  @!P1 BRA `(.L_x_4) ;  /* 0x0000000000809947 */ /* 0x000fea0003800000 */
[----:B------:R-:W-:Y:S01]  /*0750*/  ISETP.NE.AND P0, PT, R5, 0x1, PT ;  /* 0x000000010500780c */ /* 0x000fe20003f05270 */
[----:B------:R-:W0:Y:S01]  /*0760*/  LDC.64 R12, c[0x0][0x388] ;  /* 0x0000e200ff0c7b82 */ /* 0x000e220000000a00 */
[----:B------:R-:W-:-:S07]  /*0770*/  LOP3.LUT P1, RZ, R24, 0x1, RZ, 0xc0, !PT ;  /* 0x0000000118ff7812 */ /* 0x000fce000782c0ff */
[----:B------:R-:W1:Y:S04]  /*0780*/  LDC.64 R14, c[0x0][0x380] ;  /* 0x0000e000ff0e7b82 */ /* 0x000e680000000a00 */
[CC--:B------:R-:W-:Y:S02]  /*0790*/  @P0 IADD3 R23, P2, PT, R20.reuse, R21.reuse, RZ ;  /* 0x0000001514170210 */ /* 0x0c0fe40007f5e0ff */
[----:B------:R-:W-:Y:S02]  /*07a0*/  @P0 IADD3 R25, PT, PT, R20, R21, RZ ;  /* 0x0000001514190210 */ /* 0x000fe40007ffe0ff */
[----:B------:R-:W2:Y:S01]  /*07b0*/  @P0 LDC.64 R10, c[0x0][0x388] ;  /* 0x0000e200ff0a0b82 */ /* 0x000ea20000000a00 */
[----:B------:R-:W-:-:S07]  /*07c0*/  @P0 IMAD.X R24, RZ, RZ, RZ, P2 ;  /* 0x000000ffff180224 */ /* 0x000fce00010e06ff */
[----:B------:R-:W3:Y:S01]  /*07d0*/  LDC.64 R16, c[0x0][0x380] ;  /* 0x0000e000ff107b82 */ /* 0x000ee20000000a00 */
[----:B0-----:R-:W-:-:S06]  /*07e0*/  @P0 IMAD.WIDE.U32 R12, R25, 0x4, R12 ;  /* 0x00000004190c0825 */ /* 0x001fcc00078e000c */
[----:B------:R-:W4:Y:S01]  /*07f0*/  @P0 LDG.E R13, desc[UR6][R12.64] ;  /* 0x000000060c0d0981 */ /* 0x000f22000c1e1900 */
[----:B------:R-:W0:Y:S01]  /*0800*/  LDC.64 R18, c[0x0][0x388] ;  /* 0x0000e200ff127b82 */ /* 0x000e220000000a00 */
[----:B--2---:R-:W-:-:S04]  /*0810*/  @P0 LEA R10, P2, R23, R10, 0x2 ;  /* 0x0000000a170a0211 */ /* 0x004fc800078410ff */
[----:B------:R-:W-:Y:S01]  /*0820*/  @P0 LEA.HI.X R11, R23, R11, R24, 0x2, P2 ;  /* 0x0000000b170b0211 */ /* 0x000fe200010f1418 */
[----:B------:R-:W-:Y:S01]  /*0830*/  @P0 IMAD.IADD R23, R3, 0x1, R21 ;  /* 0x0000000103170824 */ /* 0x000fe200078e0215 */
[----:B------:R-:W-:-:S03]  /*0840*/  @P0 IADD3 R21, PT, PT, R21, 0x2, RZ ;  /* 0x0000000215150810 */ /* 0x000fc60007ffe0ff */
[----:B-1----:R-:W-:Y:S01]  /*0850*/  @P0 IMAD.WIDE R14, R23, 0x4, R14 ;  /* 0x00000004170e0825 */ /* 0x002fe200078e020e */
[----:B------:R-:W2:Y:S03]  /*0860*/  @P0 LDG.E R10, desc[UR6][R10.64+0x4] ;  /* 0x000004060a0a0981 */ /* 0x000ea6000c1e1900 */
[----:B------:R-:W-:Y:S01]  /*0870*/  @P1 IMAD.IADD R23, R20, 0x1, R21 ;  /* 0x0000000114171824 */ /* 0x000fe200078e0215 */
[----:B------:R-:W-:Y:S01]  /*0880*/  @P1 IADD3 R21, PT, PT, R3, R21, RZ ;  /* 0x0000001503151210 */ /* 0x000fe20007ffe0ff */
[----:B------:R-:W4:Y:S02]  /*0890*/  @P0 LDG.E R20, desc[UR6][R14.64] ;  /* 0x000000060e140981 */ /* 0x000f24000c1e1900 */
[----:B0-----:R-:W-:Y:S02]  /*08a0*/  @P1 IMAD.WIDE.U32 R18, R23, 0x4, R18 ;  /* 0x0000000417121825 */ /* 0x001fe400078e0012 */
[----:B------:R-:W2:Y:S02]  /*08b0*/  @P0 LDG.E R23, desc[UR6][R14.64+0x4] ;  /* 0x000004060e170981 */ /* 0x000ea4000c1e1900 */
[----:B---3--:R-:W-:-:S02]  /*08c0*/  @P1 IMAD.WIDE R16, R21, 0x4, R16 ;  /* 0x0000000415101825 */ /* 0x008fc400078e0210 */
[----:B------:R-:W3:Y:S04]  /*08d0*/  @P1 LDG.E R19, desc[UR6][R18.64] ;  /* 0x0000000612131981 */ /* 0x000ee8000c1e1900 */
[----:B------:R-:W3:Y:S01]  /*08e0*/  @P1 LDG.E R16, desc[UR6][R16.64] ;  /* 0x0000000610101981 */ /* 0x000ee2000c1e1900 */
[----:B----4-:R-:W-:Y:S01]  /*08f0*/  @P0 FADD R21, R20, -R13 ;  /* 0x8000000d14150221 */ /* 0x010fe20000000000 */
[----:B--2---:R-:W-:-:S03]  /*0900*/  @P0 FADD R20, R23, -R10 ;  /* 0x8000000a17140221 */ /* 0x004fc60000000000 */
[----:B------:R-:W-:-:S04]  /*0910*/  @P0 FFMA R21, R21, R21, R22 ;  /* 0x0000001515150223 */ /* 0x000fc80000000016 */
[----:B------:R-:W-:Y:S01]  /*0920*/  @P0 FFMA R22, R20, R20, R21 ;  /* 0x0000001414160223 */ /* 0x000fe20000000015 */
[----:B---3--:R-:W-:-:S04]  /*0930*/  @P1 FADD R11, R16, -R19 ;  /* 0x80000013100b1221 */ /* 0x008fc80000000000 */
[----:B------:R-:W-:-:S07]  /*0940*/  @P1 FFMA R22, R11, R11, R22 ;  /* 0x0000000b0b161223 */ /* 0x000fce0000000016 */
.L_x_4:
[----:B------:R-:W0:Y:S01]  /*0950*/  LDCU UR8, c[0x0][0x3a0] ;  /* 0x00007400ff0877ac */ /* 0x000e220008000800 */
[----:B------:R-:W-:Y:S01]  /*0960*/  VIADD R10, R9, 0x1 ;  /* 0x00000001090a7836 */ /* 0x000fe20000000000 */
[----:B------:R-:W-:-:S04]  /*0970*/  FSETP.GEU.AND P0, PT, R22, R7, PT ;  /* 0x000000071600720b */ /* 0x000fc80003f0e000 */
[----:B------:R-:W-:Y:S02]  /*0980*/  FSEL R7, R22, R7, !P0 ;  /* 0x0000000716077208 */ /* 0x000fe40004000000 */
[----:B------:R-:W-:Y:S02]  /*0990*/  SEL R2, R9, R2, !P0 ;  /* 0x0000000209027207 */ /* 0x000fe40004000000 */
[----:B0-----:R-:W-:-:S13]  /*09a0*/  ISETP.NE.AND P1, PT, R10, UR8, PT ;  /* 0x000000080a007c0c */ /* 0x001fda000bf25270 */
[----:B------:R-:W-:Y:S05]  /*09b0*/  @!P1 BRA `(.L_x_0) ;  /* 0x0000000400049947 */ /* 0x000fea0003800000 */
[----:B------:R-:W-:Y:S01]  /*09c0*/  MOV R9, R10 ;  /* 0x0000000a00097202 */ /* 0x000fe20000000f00 */
[----:B------:R-:W-:Y:S06]  /*09d0*/  BRA `(.L_x_6) ;  /* 0xfffffff400f47947 */ /* 0x000fec000383ffff */
.L_x_1:
[----:B------:R-:W-:Y:S01]  /*09e0*/  UISETP.GE.U32.AND UP0, UPT, UR4, 0x4, UPT ;  /* 0x000000040400788c */ /* 0x000fe2000bf06070 */
[----:B------:R-:W-:Y:S02]  /*09f0*/  HFMA2 R5, -RZ, RZ, 0, 0 ;  /* 0x00000000ff057431 */ /* 0x000fe400000001ff */
[----:B------:R-:W-:Y:S01]  /*0a00*/  IMAD.MOV.U32 R3, RZ, RZ, 0x7f800000 ;  /* 0x7f800000ff037424 */ /* 0x000fe200078e00ff */
[----:B------:R-:W-:Y:S01]  /*0a10*/  ULOP3.LUT UR5, UR4, 0x3, URZ, 0xc0, !UPT ;  /* 0x0000000304057892 */ /* 0x000fe2000f8ec0ff */
[----:B------:R-:W-:-:S04]  /*0a20*/  IMAD.MOV.U32 R2, RZ, RZ, RZ ;  /* 0x000000ffff027224 */ /* 0x000fc800078e00ff */
[----:B------:R-:W-:Y:S07]  /*0a30*/  BRA.U !UP0, `(.L_x_7) ;  /* 0x0000000108bc7547 */ /* 0x000fee000b800000 */
[----:B------:R-:W-:Y:S01]  /*0a40*/  ULOP3.LUT UR4, UR4, 0x7ffffffc, URZ, 0xc0, !UPT ;  /* 0x7ffffffc04047892 */ /* 0x000fe2000f8ec0ff */
[----:B------:R-:W-:Y:S01]  /*0a50*/  MOV R3, 0x7f800000 ;  /* 0x7f80000000037802 */ /* 0x000fe20000000f00 */
[----:B------:R-:W-:Y:S01]  /*0a60*/  IMAD.MOV.U32 R4, RZ, RZ, RZ ;  /* 0x000000ffff047224 */ /* 0x000fe200078e00ff */
[----:B------:R-:W-:Y:S01]  /*0a70*/  MOV R2, RZ ;  /* 0x000000ff00027202 */ /* 0x000fe20000000f00 */
[----:B------:R-:W-:Y:S02]  /*0a80*/  UISETP.GT.AND UP0, UPT, UR4, URZ, UPT ;  /* 0x000000ff0400728c */ /* 0x000fe4000bf04270 */
[----:B------:R-:W-:-:S07]  /*0a90*/  IMAD.U32 R5, RZ, RZ, UR4 ;  /* 0x00000004ff057e24 */ /* 0x000fce000f8e00ff */
[----:B------:R-:W-:Y:S05]  /*0aa0*/  BRA.U !UP0, `(.L_x_8) ;  /* 0x0000000108887547 */ /* 0x000fea000b800000 */
[----:B------:R-:W-:Y:S02]  /*0ab0*/  IADD3 R6, PT, PT, R5, -R4, RZ ;  /* 0x8000000405067210 */ /* 0x000fe40007ffe0ff */
[----:B------:R-:W-:Y:S02]  /*0ac0*/  PLOP3.LUT P0, PT, PT, PT, PT, 0x80, 0x8 ;  /* 0x000000000008781c */ /* 0x000fe40003f0f070 */
[----:B------:R-:W-:-:S13]  /*0ad0*/  ISETP.GT.AND P1, PT, R6, 0xc, PT ;  /* 0x0000000c0600780c */ /* 0x000fda0003f24270 */
[----:B------:R-:W-:Y:S05]  /*0ae0*/  @!P1 BRA `(.L_x_9) ;  /* 0x0000000000449947 */ /* 0x000fea0003800000 */
[----:B------:R-:W-:Y:S01]  /*0af0*/  PLOP3.LUT P0, PT, PT, PT, PT, 0x8, 0x80 ;  /* 0x000000000080781c */ /* 0x000fe20003f0e170 */
[----:B------:R-:W-:-:S12]  /*0b00*/  VIADD R7, R5, 0xfffffff4 ;  /* 0xfffffff405077836 */ /* 0x000fd80000000000 */
.L_x_10:
[----:B------:R-:W-:-:S04]  /*0b10*/  FSETP.GT.AND P2, PT, R3, RZ, PT ;  /* 0x000000ff0300720b */ /* 0x000fc80003f44000 */
[----:B------:R-:W-:Y:S02]  /*0b20*/  FSEL R3, R3, RZ, !P2 ;  /* 0x000000ff03037208 */ /* 0x000fe40005000000 */
[----:B------:R-:W-:Y:S02]  /*0b30*/  SEL R2, R4, R2, P2 ;  /* 0x0000000204027207 */ /* 0x000fe40001000000 */
[----:B------:R-:W-:-:S04]  /*0b40*/  FSETP.GT.AND P3, PT, R3, RZ, PT ;  /* 0x000000ff0300720b */ /* 0x000fc80003f64000 */
[----:B------:R-:W-:-:S04]  /*0b50*/  FSEL R3, R3, RZ, !P3 ;  /* 0x000000ff03037208 */ /* 0x000fc80005800000 */
[----:B------:R-:W-:-:S04]  /*0b60*/  FSETP.GT.AND P4, PT, R3, RZ, PT ;  /* 0x000000ff0300720b */ /* 0x000fc80003f84000 */
[----:B------:R-:W-:Y:S02]  /*0b70*/  FSEL R3, R3, RZ, !P4 ;  /* 0x000000ff03037208 */ /* 0x000fe40006000000 */
[----:B------:R-:W-:Y:S02]  /*0b80*/  @P3 IADD3 R2, PT, PT, R4, 0x4, RZ ;  /* 0x0000000404023810 */ /* 0x000fe40007ffe0ff */
[----:B------:R-:W-:-:S04]  /*0b90*/  FSETP.GT.AND P1, PT, R3, RZ, PT ;  /* 0x000000ff0300720b */ /* 0x000fc80003f24000 */
[----:B------:R-:W-:Y:S01]  /*0ba0*/  FSEL R3, R3, RZ, !P1 ;  /* 0x000000ff03037208 */ /* 0x000fe20004800000 */
[----:B------:R-:W-:-:S08]  /*0bb0*/  @P4 VIADD R2, R4, 0x8 ;  /* 0x0000000804024836 */ /* 0x000fd00000000000 */
[C---:B------:R-:W-:Y:S01]  /*0bc0*/  @P1 IADD3 R2, PT, PT, R4.reuse, 0xc, RZ ;  /* 0x0000000c04021810 */ /* 0x040fe20007ffe0ff */
[----:B------:R-:W-:-:S05]  /*0bd0*/  VIADD R4, R4, 0x10 ;  /* 0x0000001004047836 */ /* 0x000fca0000000000 */
[----:B------:R-:W-:-:S13]  /*0be0*/  ISETP.GE.AND P2, PT, R4, R7, PT ;  /* 0x000000070400720c */ /* 0x000fda0003f46270 */
[----:B------:R-:W-:Y:S05]  /*0bf0*/  @!P2 BRA `(.L_x_10) ;  /* 0xfffffffc00c4a947 */ /* 0x000fea000383ffff */
.L_x_9:
[----:B------:R-:W-:-:S04]  /*0c00*/  IADD3 R6, PT, PT, R5, -R4, RZ ;  /* 0x8000000405067210 */ /* 0x000fc80007ffe0ff */
[----:B------:R-:W-:-:S13]  /*0c10*/  ISETP.GT.AND P1, PT, R6, 0x4, PT ;  /* 0x000000040600780c */ /* 0x000fda0003f24270 */
[----:B------:R-:W-:Y:S05]  /*0c20*/  @!P1 BRA `(.L_x_11) ;  /* 0x0000000000209947 */ /* 0x000fea0003800000 */
[C---:B------:R-:W-:Y:S02]  /*0c30*/  FSETP.GT.AND P1, PT, R3.reuse, RZ, PT ;  /* 0x000000ff0300720b */ /* 0x040fe40003f24000 */
[----:B------:R-:W-:Y:S02]  /*0c40*/  PLOP3.LUT P0, PT, PT, PT, PT, 0x8, 0x80 ;  /* 0x000000000080781c */ /* 0x000fe40003f0e170 */
[----:B------:R-:W-:Y:S02]  /*0c50*/  FSEL R3, R3, RZ, !P1 ;  /* 0x000000ff03037208 */ /* 0x000fe40004800000 */
[----:B------:R-:W-:Y:S02]  /*0c60*/  SEL R2, R4, R2, P1 ;  /* 0x0000000204027207 */ /* 0x000fe40000800000 */
[----:B------:R-:W-:-:S04]  /*0c70*/  FSETP.GT.AND P2, PT, R3, RZ, PT ;  /* 0x000000ff0300720b */ /* 0x000fc80003f44000 */
[----:B------:R-:W-:-:S09]  /*0c80*/  FSEL R3, R3, RZ, !P2 ;  /* 0x000000ff03037208 */ /* 0x000fd20005000000 */
[C---:B------:R-:W-:Y:S01]  /*0c90*/  @P2 VIADD R2, R4.reuse, 0x4 ;  /* 0x0000000404022836 */ /* 0x040fe20000000000 */
[----:B------:R-:W-:-:S07]  /*0ca0*/  IADD3 R4, PT, PT, R4, 0x8, RZ ;  /* 0x0000000804047810 */ /* 0x000fce0007ffe0ff */
.L_x_11:
[----:B------:R-:W-:-:S13]  /*0cb0*/  ISETP.NE.OR P0, PT, R4, R5, P0 ;  /* 0x000000050400720c */ /* 0x000fda0000705670 */
[----:B------:R-:W-:Y:S05]  /*0cc0*/  @!P0 BRA `(.L_x_7) ;  /* 0x0000000000188947 */ /* 0x000fea0003800000 */
.L_x_8:
[----:B------:R-:W-:-:S04]  /*0cd0*/  FSETP.GT.AND P1, PT, R3, RZ, PT ;  /* 0x000000ff0300720b */ /* 0x000fc80003f24000 */
[C---:B------:R-:W-:Y:S01]  /*0ce0*/  SEL R2, R4.reuse, R2, P1 ;  /* 0x0000000204027207 */ /* 0x040fe20000800000 */
[----:B------:R-:W-:Y:S01]  /*0cf0*/  VIADD R4, R4, 0x4 ;  /* 0x0000000404047836 */ /* 0x000fe20000000000 */
[----:B------:R-:W-:-:S04]  /*0d00*/  FSEL R3, R3, RZ, !P1 ;  /* 0x000000ff03037208 */ /* 0x000fc80004800000 */
[----:B------:R-:W-:-:S13]  /*0d10*/  ISETP.NE.AND P0, PT, R4, R5, PT ;  /* 0x000000050400720c */ /* 0x000fda0003f05270 */
[----:B------:R-:W-:Y:S05]  /*0d20*/  @P0 BRA `(.L_x_8) ;  /* 0xfffffffc00e80947 */ /* 0x000fea000383ffff */
.L_x_7:
[----:B------:R-:W-:-:S09]  /*0d30*/  UISETP.NE.AND UP0, UPT, UR5, URZ, UPT ;  /* 0x000000ff0500728c */ /* 0x000fd2000bf05270 */
[----:B------:R-:W-:Y:S05]  /*0d40*/  BRA.U !UP0, `(.L_x_0) ;  /* 0x0000000108207547 */ /* 0x000fea000b800000 */
[----:B------:R-:W-:-:S05]  /*0d50*/  UMOV UR4, URZ ;  /* 0x000000ff00047c82 */ /* 0x000fca0008000000 */
.L_x_12:
[----:B------:R-:W-:Y:S01]  /*0d60*/  UIADD3 UR4, UPT, UPT, UR4, 0x1, URZ ;  /* 0x0000000104047890 */ /* 0x000fe2000fffe0ff */
[----:B------:R-:W-:-:S03]  /*0d70*/  FSETP.GT.AND P0, PT, R3, RZ, PT ;  /* 0x000000ff0300720b */ /* 0x000fc60003f04000 */
[----:B------:R-:W-:Y:S01]  /*0d80*/  UISETP.NE.AND UP0, UPT, UR4, UR5, UPT ;  /* 0x000000050400728c */ /* 0x000fe2000bf05270 */
[----:B------:R-:W-:Y:S02]  /*0d90*/  SEL R2, R5, R2, P0 ;  /* 0x0000000205027207 */ /* 0x000fe40000000000 */
[----:B------:R-:W-:Y:S02]  /*0da0*/  FSEL R3, R3, RZ, !P0 ;  /* 0x000000ff03037208 */ /* 0x000fe40004000000 */
[----:B------:R-:W-:-:S04]  /*0db0*/  IADD3 R5, PT, PT, R5, 0x1, RZ ;  /* 0x0000000105057810 */ /* 0x000fc80007ffe0ff */
[----:B------:R-:W-:Y:S05]  /*0dc0*/  BRA.U UP0, `(.L_x_12) ;  /* 0xfffffffd00e47547 */ /* 0x000fea000b83ffff */
.L_x_0:
[----:B------:R-:W0:Y:S02]  /*0dd0*/  LDC.64 R4, c[0x0][0x390] ;  /* 0x0000e400ff047b82 */ /* 0x000e240000000a00 */
[----:B0-----:R-:W-:-:S05]  /*0de0*/  IMAD.WIDE R4, R0, 0x4, R4 ;  /* 0x0000000400047825 */ /* 0x001fca00078e0204 */
[----:B------:R-:W-:Y:S01]  /*0df0*/  STG.E desc[UR6][R4.64], R2 ;  /* 0x0000000204007986 */ /* 0x000fe2000c101906 */
[----:B------:R-:W-:Y:S05]  /*0e00*/  EXIT ;  /* 0x000000000000794d */ /* 0x000fea0003800000 */
.L_x_13:
[----:B------:R-:W-:-:S00]  /*0e10*/  BRA `(.L_x_13) ;  /* 0xfffffffc00fc7947 */ /* 0x000fc0000383ffff */
[----:B------:R-:W-:-:S00]  /*0e20*/  NOP ;  /* 0x0000000000007918 */ /* 0x000fc00000000000 */
        /* <DEDUP_REMOVED lines=13> */
.L_x_14:


//--------------------- .nv.shared.reserved.0     --------------------------
	.section	.nv.shared.reserved.0,"aw",@nobits
	.weak		__nv_reservedSMEM_offset_0_alias
	.size		__nv_reservedSMEM_offset_0_alias, 0, 64
	.other		__nv_reservedSMEM_offset_0_alias,@"STO_CUDA_RESERVED_SHARED STV_DEFAULT"
__nv_reservedSMEM_offset_0_alias:
	.zero		0
	.zero		64


//--------------------- .nv.constant0._Z20assign_clusters_cudaPKfS0_Piiii --------------------------
	.section	.nv.constant0._Z20assign_clusters_cudaPKfS0_Piiii,"a",@progbits
	.sectionflags	@""
	.align	4
.nv.constant0._Z20assign_clusters_cudaPKfS0_Piiii:
	.zero		932


//--------------------- SYMBOLS --------------------------

	.type		.nv.reservedSmem.offset0,@object
	.size		.nv.reservedSmem.offset0,0x4
